//
// Generated by NVIDIA NVVM Compiler
//
// Compiler Build ID: CL-36424714
// Cuda compilation tools, release 13.0, V13.0.88
// Based on NVVM 20.0.0
//

.version 9.0
.target sm_100
.address_size 64

	// .globl	_Z8HelloGPUv
.extern .func  (.param .b32 func_retval0) vprintf
(
	.param .b64 vprintf_param_0,
	.param .b64 vprintf_param_1
)
;
.global .align 1 .b8 $str[21] = {72, 101, 108, 108, 111, 32, 102, 114, 111, 109, 32, 116, 104, 101, 32, 71, 80, 85, 33, 10};

.visible .entry _Z8HelloGPUv()
{
	.reg .b32 	%r<3>;
	.reg .b64 	%rd<3>;

	mov.u64 	%rd1, $str;
	cvta.global.u64 	%rd2, %rd1;
	{ // callseq 0, 0
	.param .b64 param0;
	st.param.b64 	[param0], %rd2;
	.param .b64 param1;
	st.param.b64 	[param1], 0;
	.param .b32 retval0;
	call.uni (retval0), 
	vprintf, 
	(
	param0, 
	param1
	);
	ld.param.b32 	%r1, [retval0];
	} // callseq 0
	ret;

}


// ===== COMPILED SASS (sm_100) =====

	.target	sm_100

	.elftype	@"ET_EXEC"


//--------------------- .note.nv.tkinfo           --------------------------
	.section	.note.nv.tkinfo,"",@"SHT_NOTE"
	.sectionflags	@"SHF_NOTE_NV_TKINFO"
	.tkinfo
        /*0018*/ 	.word	0x00000002
        /*0030*/ 	.string	""
        /*0030*/ 	.string	"ptxas"
        /*0030*/ 	.string	"Cuda compilation tools, release 13.0, V13.0.88"
        /*0030*/ 	.string	"Build cuda_13.0.r13.0/compiler.36424714_0"
        /*0030*/ 	.string	"-arch sm_100 -m 64 "



//--------------------- .note.nv.cuinfo           --------------------------
	.section	.note.nv.cuinfo,"",@"SHT_NOTE"
	.sectionflags	@"SHF_NOTE_NV_CUINFO"
        /*0018*/ 	.short	0x0002
        /*001a*/ 	.short	0x0064
        /*001c*/ 	.short	0x0082
	.zero		2


//--------------------- .nv.info                  --------------------------
	.section	.nv.info,"",@"SHT_CUDA_INFO"
	.align	4


	//----- nvinfo : EIATTR_REGCOUNT
	.align		4
        /*0000*/ 	.byte	0x04, 0x2f
        /*0002*/ 	.short	(.L_2 - .L_1)
	.align		4
.L_1:
        /*0004*/ 	.word	index@(_Z8HelloGPUv)
        /*0008*/ 	.word	0x00000018


	//----- nvinfo : EIATTR_FRAME_SIZE
	.align		4
.L_2:
        /*000c*/ 	.byte	0x04, 0x11
        /*000e*/ 	.short	(.L_4 - .L_3)
	.align		4
.L_3:
        /*0010*/ 	.word	index@(_Z8HelloGPUv)
        /*0014*/ 	.word	0x00000000


	//----- nvinfo : EIATTR_MIN_STACK_SIZE
	.align		4
.L_4:
        /*0018*/ 	.byte	0x04, 0x12
        /*001a*/ 	.short	(.L_6 - .L_5)
	.align		4
.L_5:
        /*001c*/ 	.word	index@(_Z8HelloGPUv)
        /*0020*/ 	.word	0x00000000
.L_6:


//--------------------- .nv.compat                --------------------------
	.section	.nv.compat,"",@"SHT_CUDA_COMPAT_INFO"
	.align	4
        /*0000*/ 	.byte	0x02, 0x09, 0x00, 0x00, 0x02, 0x02, 0x01, 0x00, 0x02, 0x05, 0x05, 0x00, 0x03, 0x07, 0x01, 0x01
        /*0010*/ 	.byte	0x02, 0x03, 0x00, 0x00, 0x02, 0x06, 0x01, 0x00, 0x04, 0x0b, 0x08, 0x00, 0x09, 0x00, 0x00, 0x00
        /*0020*/ 	.byte	0x00, 0x00, 0x00, 0x00


//--------------------- .nv.info._Z8HelloGPUv     --------------------------
	.section	.nv.info._Z8HelloGPUv,"",@"SHT_CUDA_INFO"
	.sectionflags	@""
	.align	4


	//----- nvinfo : EIATTR_CUDA_API_VERSION
	.align		4
        /*0000*/ 	.byte	0x04, 0x37
        /*0002*/ 	.short	(.L_8 - .L_7)
.L_7:
        /*0004*/ 	.word	0x00000082


	//----- nvinfo : EIATTR_SPARSE_MMA_MASK
	.align		4
.L_8:
        /*0008*/ 	.byte	0x03, 0x50
        /*000a*/ 	.short	0x0000


	//----- nvinfo : EIATTR_MAXREG_COUNT
	.align		4
        /*000c*/ 	.byte	0x03, 0x1b
        /*000e*/ 	.short	0x00ff


	//----- nvinfo : EIATTR_EXTERNS
	.align		4
        /*0010*/ 	.byte	0x04, 0x0f
        /*0012*/ 	.short	(.L_10 - .L_9)


	//   ....[0]....
	.align		4
.L_9:
        /*0014*/ 	.word	index@(vprintf)


	//----- nvinfo : EIATTR_MERCURY_ISA_VERSION
	.align		4
.L_10:
        /*0018*/ 	.byte	0x03, 0x5f
        /*001a*/ 	.short	0x0101


	//----- nvinfo : EIATTR_VRC_CTA_INIT_COUNT
	.align		4
        /*001c*/ 	.byte	0x02, 0x4a
	.zero		1
	.zero		1


	//----- nvinfo : EIATTR_SYSCALL_OFFSETS
	.align		4
        /*0020*/ 	.byte	0x04, 0x46
        /*0022*/ 	.short	(.L_12 - .L_11)


	//   ....[0]....
.L_11:
        /*0024*/ 	.word	0x00000080


	//----- nvinfo : EIATTR_EXIT_INSTR_OFFSETS
	.align		4
.L_12:
        /*0028*/ 	.byte	0x04, 0x1c
        /*002a*/ 	.short	(.L_14 - .L_13)


	//   ....[0]....
.L_13:
        /*002c*/ 	.word	0x00000090


	//----- nvinfo : EIATTR_SW_WAR
	.align		4
.L_14:
        /*0030*/ 	.byte	0x04, 0x36
        /*0032*/ 	.short	(.L_16 - .L_15)
.L_15:
        /*0034*/ 	.word	0x00000008
.L_16:


//--------------------- .nv.callgraph             --------------------------
	.section	.nv.callgraph,"",@"SHT_CUDA_CALLGRAPH"
	.align	4
	.sectionentsize	8
	.align		4
        /*0000*/ 	.word	0x00000000
	.align		4
        /*0004*/ 	.word	0xffffffff
	.align		4
        /*0008*/ 	.word	index@(_Z8HelloGPUv)
	.align		4
        /*000c*/ 	.word	index@(vprintf)
	.align		4
        /*0010*/ 	.word	0x00000000
	.align		4
        /*0014*/ 	.word	0xfffffffe
	.align		4
        /*0018*/ 	.word	0x00000000
	.align		4
        /*001c*/ 	.word	0xfffffffd
	.align		4
        /*0020*/ 	.word	0x00000000
	.align		4
        /*0024*/ 	.word	0xfffffffc


//--------------------- .nv.constant4             --------------------------
	.section	.nv.constant4,"a",@progbits
	.align	8
	.align		8
.nv.constant4:
        /*0000*/ 	.dword	vprintf
	.align		8
        /*0008*/ 	.dword	$str


//--------------------- .text._Z8HelloGPUv        --------------------------
	.section	.text._Z8HelloGPUv,"ax",@progbits
	.align	128
        .global         _Z8HelloGPUv
        .type           _Z8HelloGPUv,@function
        .size           _Z8HelloGPUv,(.L_x_2 - _Z8HelloGPUv)
        .other          _Z8HelloGPUv,@"STO_CUDA_ENTRY STV_DEFAULT"
_Z8HelloGPUv:
.text._Z8HelloGPUv:
[----:B------:R-:W0:Y:S01]  /*0000*/  LDC R1, c[0x0][0x37c] ;  /* 0x0000df00ff017b82 */ /* 0x000e220000000800 */
[----:B------:R-:W-:Y:S01]  /*0010*/  MOV R0, 0x0 ;  /* 0x0000000000007802 */ /* 0x000fe20000000f00 */
[----:B------:R-:W1:Y:S01]  /*0020*/  LDCU.64 UR4, c[0x4][0x8] ;  /* 0x01000100ff0477ac */ /* 0x000e620008000a00 */
[----:B------:R-:W-:-:S05]  /*0030*/  CS2R R6, SRZ ;  /* 0x0000000000067805 */ /* 0x000fca000001ff00 */
[----:B------:R2:W3:Y:S01]  /*0040*/  LDC.64 R2, c[0x4][R0] ;  /* 0x0100000000027b82 */ /* 0x0004e20000000a00 */
[----:B-1----:R-:W-:Y:S02]  /*0050*/  IMAD.U32 R4, RZ, RZ, UR4 ;  /* 0x00000004ff047e24 */ /* 0x002fe4000f8e00ff */
[----:B--2---:R-:W-:-:S07]  /*0060*/  IMAD.U32 R5, RZ, RZ, UR5 ;  /* 0x00000005ff057e24 */ /* 0x004fce000f8e00ff */
[----:B------:R-:W-:-:S07]  /*0070*/  LEPC R20, `(.L_x_0) ;  /* 0x000000001014794e */ /* 0x000fce0000000000 */
[----:B0--3--:R-:W-:Y:S05]  /*0080*/  CALL.ABS.NOINC R2 ;  /* 0x0000000002007343 */ /* 0x009fea0003c00000 */
.L_x_0:
[----:B------:R-:W-:Y:S05]  /*0090*/  EXIT ;  /* 0x000000000000794d */ /* 0x000fea0003800000 */
.L_x_1:
[----:B------:R-:W-:-:S00]  /*00a0*/  BRA `(.L_x_1) ;  /* 0xfffffffc00fc7947 */ /* 0x000fc0000383ffff */
[----:B------:R-:W-:-:S00]  /*00b0*/  NOP ;  /* 0x0000000000007918 */ /* 0x000fc00000000000 */
        /* <DEDUP_REMOVED lines=12> */
.L_x_2:


//--------------------- .nv.global.init           --------------------------
	.section	.nv.global.init,"aw",@progbits
.nv.global.init:
	.type		$str,@object
	.size		$str,(.L_0 - $str)
$str:
        /*0000*/ 	.byte	0x48, 0x65, 0x6c, 0x6c, 0x6f, 0x20, 0x66, 0x72, 0x6f, 0x6d, 0x20, 0x74, 0x68, 0x65, 0x20, 0x47
        /*0010*/ 	.byte	0x50, 0x55, 0x21, 0x0a, 0x00
.L_0:


//--------------------- .nv.shared.reserved.0     --------------------------
	.section	.nv.shared.reserved.0,"aw",@nobits
	.weak		__nv_reservedSMEM_offset_0_alias
	.size		__nv_reservedSMEM_offset_0_alias, 0, 64
	.other		__nv_reservedSMEM_offset_0_alias,@"STO_CUDA_RESERVED_SHARED STV_DEFAULT"
__nv_reservedSMEM_offset_0_alias:
	.zero		0
	.zero		64


//--------------------- .nv.constant0._Z8HelloGPUv --------------------------
	.section	.nv.constant0._Z8HelloGPUv,"a",@progbits
	.sectionflags	@""
	.align	4
.nv.constant0._Z8HelloGPUv:
	.zero		896


//--------------------- SYMBOLS --------------------------

	.type		.nv.reservedSmem.offset0,@object
	.size		.nv.reservedSmem.offset0,0x4
	.type		vprintf,@function
